//
// Generated by NVIDIA NVVM Compiler
//
// Compiler Build ID: CL-36424714
// Cuda compilation tools, release 13.0, V13.0.88
// Based on NVVM 20.0.0
//

.version 9.0
.target sm_100
.address_size 64

	// .globl	_Z9addArraysiPfS_S_

.visible .entry _Z9addArraysiPfS_S_(
	.param .u32 _Z9addArraysiPfS_S__param_0,
	.param .u64 .ptr .align 1 _Z9addArraysiPfS_S__param_1,
	.param .u64 .ptr .align 1 _Z9addArraysiPfS_S__param_2,
	.param .u64 .ptr .align 1 _Z9addArraysiPfS_S__param_3
)
{
	.reg .pred 	%p<2>;
	.reg .b32 	%r<6>;
	.reg .b32 	%f<4>;
	.reg .b64 	%rd<11>;

	ld.param.u32 	%r2, [_Z9addArraysiPfS_S__param_0];
	ld.param.u64 	%rd1, [_Z9addArraysiPfS_S__param_1];
	ld.param.u64 	%rd2, [_Z9addArraysiPfS_S__param_2];
	ld.param.u64 	%rd3, [_Z9addArraysiPfS_S__param_3];
	mov.u32 	%r3, %ctaid.x;
	mov.u32 	%r4, %ntid.x;
	mov.u32 	%r5, %tid.x;
	mad.lo.s32 	%r1, %r3, %r4, %r5;
	setp.ge.s32 	%p1, %r1, %r2;
	@%p1 bra 	$L__BB0_2;
	cvta.to.global.u64 	%rd4, %rd1;
	cvta.to.global.u64 	%rd5, %rd2;
	cvta.to.global.u64 	%rd6, %rd3;
	mul.wide.s32 	%rd7, %r1, 4;
	add.s64 	%rd8, %rd4, %rd7;
	ld.global.f32 	%f1, [%rd8];
	add.s64 	%rd9, %rd5, %rd7;
	ld.global.f32 	%f2, [%rd9];
	add.f32 	%f3, %f1, %f2;
	add.s64 	%rd10, %rd6, %rd7;
	st.global.f32 	[%rd10], %f3;
$L__BB0_2:
	ret;

}


// ===== COMPILED SASS (sm_100) =====

	.target	sm_100

	.elftype	@"ET_EXEC"


//--------------------- .note.nv.tkinfo           --------------------------
	.section	.note.nv.tkinfo,"",@"SHT_NOTE"
	.sectionflags	@"SHF_NOTE_NV_TKINFO"
	.tkinfo
        /*0018*/ 	.word	0x00000002
        /*0030*/ 	.string	""
        /*0030*/ 	.string	"ptxas"
        /*0030*/ 	.string	"Cuda compilation tools, release 13.0, V13.0.88"
        /*0030*/ 	.string	"Build cuda_13.0.r13.0/compiler.36424714_0"
        /*0030*/ 	.string	"-arch sm_100 -m 64 "



//--------------------- .note.nv.cuinfo           --------------------------
	.section	.note.nv.cuinfo,"",@"SHT_NOTE"
	.sectionflags	@"SHF_NOTE_NV_CUINFO"
        /*0018*/ 	.short	0x0002
        /*001a*/ 	.short	0x0064
        /*001c*/ 	.short	0x0082
	.zero		2


//--------------------- .nv.info                  --------------------------
	.section	.nv.info,"",@"SHT_CUDA_INFO"
	.align	4


	//----- nvinfo : EIATTR_REGCOUNT
	.align		4
        /*0000*/ 	.byte	0x04, 0x2f
        /*0002*/ 	.short	(.L_1 - .L_0)
	.align		4
.L_0:
        /*0004*/ 	.word	index@(_Z9addArraysiPfS_S_)
        /*0008*/ 	.word	0x0000000c


	//----- nvinfo : EIATTR_FRAME_SIZE
	.align		4
.L_1:
        /*000c*/ 	.byte	0x04, 0x11
        /*000e*/ 	.short	(.L_3 - .L_2)
	.align		4
.L_2:
        /*0010*/ 	.word	index@(_Z9addArraysiPfS_S_)
        /*0014*/ 	.word	0x00000000


	//----- nvinfo : EIATTR_MIN_STACK_SIZE
	.align		4
.L_3:
        /*0018*/ 	.byte	0x04, 0x12
        /*001a*/ 	.short	(.L_5 - .L_4)
	.align		4
.L_4:
        /*001c*/ 	.word	index@(_Z9addArraysiPfS_S_)
        /*0020*/ 	.word	0x00000000
.L_5:


//--------------------- .nv.compat                --------------------------
	.section	.nv.compat,"",@"SHT_CUDA_COMPAT_INFO"
	.align	4
        /*0000*/ 	.byte	0x02, 0x09, 0x00, 0x00, 0x02, 0x02, 0x01, 0x00, 0x02, 0x05, 0x05, 0x00, 0x03, 0x07, 0x01, 0x01
        /*0010*/ 	.byte	0x02, 0x03, 0x00, 0x00, 0x02, 0x06, 0x01, 0x00, 0x04, 0x0b, 0x08, 0x00, 0x09, 0x00, 0x00, 0x00
        /*0020*/ 	.byte	0x00, 0x00, 0x00, 0x00


//--------------------- .nv.info._Z9addArraysiPfS_S_ --------------------------
	.section	.nv.info._Z9addArraysiPfS_S_,"",@"SHT_CUDA_INFO"
	.sectionflags	@""
	.align	4


	//----- nvinfo : EIATTR_CUDA_API_VERSION
	.align		4
        /*0000*/ 	.byte	0x04, 0x37
        /*0002*/ 	.short	(.L_7 - .L_6)
.L_6:
        /*0004*/ 	.word	0x00000082


	//----- nvinfo : EIATTR_KPARAM_INFO
	.align		4
.L_7:
        /*0008*/ 	.byte	0x04, 0x17
        /*000a*/ 	.short	(.L_9 - .L_8)
.L_8:
        /*000c*/ 	.word	0x00000000
        /*0010*/ 	.short	0x0003
        /*0012*/ 	.short	0x0018
        /*0014*/ 	.byte	0x00, 0xf5, 0x21, 0x00


	//----- nvinfo : EIATTR_KPARAM_INFO
	.align		4
.L_9:
        /*0018*/ 	.byte	0x04, 0x17
        /*001a*/ 	.short	(.L_11 - .L_10)
.L_10:
        /*001c*/ 	.word	0x00000000
        /*0020*/ 	.short	0x0002
        /*0022*/ 	.short	0x0010
        /*0024*/ 	.byte	0x00, 0xf5, 0x21, 0x00


	//----- nvinfo : EIATTR_KPARAM_INFO
	.align		4
.L_11:
        /*0028*/ 	.byte	0x04, 0x17
        /*002a*/ 	.short	(.L_13 - .L_12)
.L_12:
        /*002c*/ 	.word	0x00000000
        /*0030*/ 	.short	0x0001
        /*0032*/ 	.short	0x0008
        /*0034*/ 	.byte	0x00, 0xf5, 0x21, 0x00


	//----- nvinfo : EIATTR_KPARAM_INFO
	.align		4
.L_13:
        /*0038*/ 	.byte	0x04, 0x17
        /*003a*/ 	.short	(.L_15 - .L_14)
.L_14:
        /*003c*/ 	.word	0x00000000
        /*0040*/ 	.short	0x0000
        /*0042*/ 	.short	0x0000
        /*0044*/ 	.byte	0x00, 0xf0, 0x11, 0x00


	//----- nvinfo : EIATTR_SPARSE_MMA_MASK
	.align		4
.L_15:
        /*0048*/ 	.byte	0x03, 0x50
        /*004a*/ 	.short	0x0000


	//----- nvinfo : EIATTR_MAXREG_COUNT
	.align		4
        /*004c*/ 	.byte	0x03, 0x1b
        /*004e*/ 	.short	0x00ff


	//----- nvinfo : EIATTR_MERCURY_ISA_VERSION
	.align		4
        /*0050*/ 	.byte	0x03, 0x5f
        /*0052*/ 	.short	0x0101


	//----- nvinfo : EIATTR_VRC_CTA_INIT_COUNT
	.align		4
        /*0054*/ 	.byte	0x02, 0x4a
	.zero		1
	.zero		1


	//----- nvinfo : EIATTR_EXIT_INSTR_OFFSETS
	.align		4
        /*0058*/ 	.byte	0x04, 0x1c
        /*005a*/ 	.short	(.L_17 - .L_16)


	//   ....[0]....
.L_16:
        /*005c*/ 	.word	0x00000070


	//   ....[1]....
        /*0060*/ 	.word	0x00000130


	//----- nvinfo : EIATTR_CBANK_PARAM_SIZE
	.align		4
.L_17:
        /*0064*/ 	.byte	0x03, 0x19
        /*0066*/ 	.short	0x0020


	//----- nvinfo : EIATTR_PARAM_CBANK
	.align		4
        /*0068*/ 	.byte	0x04, 0x0a
        /*006a*/ 	.short	(.L_19 - .L_18)
	.align		4
.L_18:
        /*006c*/ 	.word	index@(.nv.constant0._Z9addArraysiPfS_S_)
        /*0070*/ 	.short	0x0380
        /*0072*/ 	.short	0x0020


	//----- nvinfo : EIATTR_SW_WAR
	.align		4
.L_19:
        /*0074*/ 	.byte	0x04, 0x36
        /*0076*/ 	.short	(.L_21 - .L_20)
.L_20:
        /*0078*/ 	.word	0x00000008
.L_21:


//--------------------- .nv.callgraph             --------------------------
	.section	.nv.callgraph,"",@"SHT_CUDA_CALLGRAPH"
	.align	4
	.sectionentsize	8
	.align		4
        /*0000*/ 	.word	0x00000000
	.align		4
        /*0004*/ 	.word	0xffffffff
	.align		4
        /*0008*/ 	.word	0x00000000
	.align		4
        /*000c*/ 	.word	0xfffffffe
	.align		4
        /*0010*/ 	.word	0x00000000
	.align		4
        /*0014*/ 	.word	0xfffffffd
	.align		4
        /*0018*/ 	.word	0x00000000
	.align		4
        /*001c*/ 	.word	0xfffffffc


//--------------------- .text._Z9addArraysiPfS_S_ --------------------------
	.section	.text._Z9addArraysiPfS_S_,"ax",@progbits
	.align	128
        .global         _Z9addArraysiPfS_S_
        .type           _Z9addArraysiPfS_S_,@function
        .size           _Z9addArraysiPfS_S_,(.L_x_1 - _Z9addArraysiPfS_S_)
        .other          _Z9addArraysiPfS_S_,@"STO_CUDA_ENTRY STV_DEFAULT"
_Z9addArraysiPfS_S_:
.text._Z9addArraysiPfS_S_:
[----:B------:R-:W-:Y:S01]  /*0000*/  LDC R1, c[0x0][0x37c] ;  /* 0x0000df00ff017b82 */ /* 0x000fe20000000800 */
[----:B------:R-:W0:Y:S07]  /*0010*/  S2R R0, SR_TID.X ;  /* 0x0000000000007919 */ /* 0x000e2e0000002100 */
[----:B------:R-:W0:Y:S01]  /*0020*/  S2UR UR4, SR_CTAID.X ;  /* 0x00000000000479c3 */ /* 0x000e220000002500 */
[----:B------:R-:W1:Y:S07]  /*0030*/  LDCU UR5, c[0x0][0x380] ;  /* 0x00007000ff0577ac */ /* 0x000e6e0008000800 */
[----:B------:R-:W0:Y:S02]  /*0040*/  LDC R9, c[0x0][0x360] ;  /* 0x0000d800ff097b82 */ /* 0x000e240000000800 */
[----:B0-----:R-:W-:-:S05]  /*0050*/  IMAD R9, R9, UR4, R0 ;  /* 0x0000000409097c24 */ /* 0x001fca000f8e0200 */
[----:B-1----:R-:W-:-:S13]  /*0060*/  ISETP.GE.AND P0, PT, R9, UR5, PT ;  /* 0x0000000509007c0c */ /* 0x002fda000bf06270 */
[----:B------:R-:W-:Y:S05]  /*0070*/  @P0 EXIT ;  /* 0x000000000000094d */ /* 0x000fea0003800000 */
[----:B------:R-:W0:Y:S01]  /*0080*/  LDC.64 R2, c[0x0][0x388] ;  /* 0x0000e200ff027b82 */ /* 0x000e220000000a00 */
[----:B------:R-:W1:Y:S07]  /*0090*/  LDCU.64 UR4, c[0x0][0x358] ;  /* 0x00006b00ff0477ac */ /* 0x000e6e0008000a00 */
[----:B------:R-:W2:Y:S08]  /*00a0*/  LDC.64 R4, c[0x0][0x390] ;  /* 0x0000e400ff047b82 */ /* 0x000eb00000000a00 */
[----:B------:R-:W3:Y:S01]  /*00b0*/  LDC.64 R6, c[0x0][0x398] ;  /* 0x0000e600ff067b82 */ /* 0x000ee20000000a00 */
[----:B0-----:R-:W-:-:S06]  /*00c0*/  IMAD.WIDE R2, R9, 0x4, R2 ;  /* 0x0000000409027825 */ /* 0x001fcc00078e0202 */
[----:B-1----:R-:W4:Y:S01]  /*00d0*/  LDG.E R2, desc[UR4][R2.64] ;  /* 0x0000000402027981 */ /* 0x002f22000c1e1900 */
[----:B--2---:R-:W-:-:S06]  /*00e0*/  IMAD.WIDE R4, R9, 0x4, R4 ;  /* 0x0000000409047825 */ /* 0x004fcc00078e0204 */
[----:B------:R-:W4:Y:S01]  /*00f0*/  LDG.E R5, desc[UR4][R4.64] ;  /* 0x0000000404057981 */ /* 0x000f22000c1e1900 */
[----:B---3--:R-:W-:-:S04]  /*0100*/  IMAD.WIDE R6, R9, 0x4, R6 ;  /* 0x0000000409067825 */ /* 0x008fc800078e0206 */
[----:B----4-:R-:W-:-:S05]  /*0110*/  FADD R9, R2, R5 ;  /* 0x0000000502097221 */ /* 0x010fca0000000000 */
[----:B------:R-:W-:Y:S01]  /*0120*/  STG.E desc[UR4][R6.64], R9 ;  /* 0x0000000906007986 */ /* 0x000fe2000c101904 */
[----:B------:R-:W-:Y:S05]  /*0130*/  EXIT ;  /* 0x000000000000794d */ /* 0x000fea0003800000 */
.L_x_0:
[----:B------:R-:W-:-:S00]  /*0140*/  BRA `(.L_x_0) ;  /* 0xfffffffc00fc7947 */ /* 0x000fc0000383ffff */
[----:B------:R-:W-:-:S00]  /*0150*/  NOP ;  /* 0x0000000000007918 */ /* 0x000fc00000000000 */
        /* <DEDUP_REMOVED lines=10> */
.L_x_1:


//--------------------- .nv.shared.reserved.0     --------------------------
	.section	.nv.shared.reserved.0,"aw",@nobits
	.weak		__nv_reservedSMEM_offset_0_alias
	.size		__nv_reservedSMEM_offset_0_alias, 0, 64
	.other		__nv_reservedSMEM_offset_0_alias,@"STO_CUDA_RESERVED_SHARED STV_DEFAULT"
__nv_reservedSMEM_offset_0_alias:
	.zero		0
	.zero		64


//--------------------- .nv.constant0._Z9addArraysiPfS_S_ --------------------------
	.section	.nv.constant0._Z9addArraysiPfS_S_,"a",@progbits
	.sectionflags	@""
	.align	4
.nv.constant0._Z9addArraysiPfS_S_:
	.zero		928


//--------------------- SYMBOLS --------------------------

	.type		.nv.reservedSmem.offset0,@object
	.size		.nv.reservedSmem.offset0,0x4
